//
// Generated by NVIDIA NVVM Compiler
//
// Compiler Build ID: CL-36424714
// Cuda compilation tools, release 13.0, V13.0.88
// Based on NVVM 20.0.0
//

.version 9.0
.target sm_100
.address_size 64

	// .globl	_Z10vector_addPiS_S_

.visible .entry _Z10vector_addPiS_S_(
	.param .u64 .ptr .align 1 _Z10vector_addPiS_S__param_0,
	.param .u64 .ptr .align 1 _Z10vector_addPiS_S__param_1,
	.param .u64 .ptr .align 1 _Z10vector_addPiS_S__param_2
)
{
	.reg .pred 	%p<4>;
	.reg .b32 	%r<31>;
	.reg .b64 	%rd<34>;

	ld.param.u64 	%rd22, [_Z10vector_addPiS_S__param_0];
	ld.param.u64 	%rd23, [_Z10vector_addPiS_S__param_1];
	ld.param.u64 	%rd24, [_Z10vector_addPiS_S__param_2];
	cvta.to.global.u64 	%rd1, %rd24;
	cvta.to.global.u64 	%rd2, %rd23;
	cvta.to.global.u64 	%rd3, %rd22;
	mov.u32 	%r30, %tid.x;
	shr.u32 	%r10, %r30, 4;
	neg.s32 	%r11, %r10;
	and.b32  	%r2, %r11, 3;
	setp.eq.s32 	%p1, %r2, 0;
	@%p1 bra 	$L__BB0_3;
	mul.wide.u32 	%rd25, %r30, 4;
	add.s64 	%rd30, %rd1, %rd25;
	add.s64 	%rd29, %rd2, %rd25;
	add.s64 	%rd28, %rd3, %rd25;
	neg.s32 	%r28, %r2;
	shl.b32 	%r12, %r2, 4;
	add.s32 	%r30, %r30, %r12;
$L__BB0_2:
	.pragma "nounroll";
	ld.global.u32 	%r13, [%rd28];
	ld.global.u32 	%r14, [%rd29];
	add.s32 	%r15, %r14, %r13;
	st.global.u32 	[%rd30], %r15;
	add.s64 	%rd30, %rd30, 64;
	add.s64 	%rd29, %rd29, 64;
	add.s64 	%rd28, %rd28, 64;
	add.s32 	%r28, %r28, 1;
	setp.ne.s32 	%p2, %r28, 0;
	@%p2 bra 	$L__BB0_2;
$L__BB0_3:
	mul.wide.u32 	%rd26, %r30, 4;
	add.s64 	%rd27, %rd26, 128;
	add.s64 	%rd33, %rd3, %rd27;
	add.s64 	%rd32, %rd2, %rd27;
	add.s64 	%rd31, %rd1, %rd27;
$L__BB0_4:
	ld.global.u32 	%r16, [%rd33+-128];
	ld.global.u32 	%r17, [%rd32+-128];
	add.s32 	%r18, %r17, %r16;
	st.global.u32 	[%rd31+-128], %r18;
	ld.global.u32 	%r19, [%rd33+-64];
	ld.global.u32 	%r20, [%rd32+-64];
	add.s32 	%r21, %r20, %r19;
	st.global.u32 	[%rd31+-64], %r21;
	ld.global.u32 	%r22, [%rd33];
	ld.global.u32 	%r23, [%rd32];
	add.s32 	%r24, %r23, %r22;
	st.global.u32 	[%rd31], %r24;
	ld.global.u32 	%r25, [%rd33+64];
	ld.global.u32 	%r26, [%rd32+64];
	add.s32 	%r27, %r26, %r25;
	st.global.u32 	[%rd31+64], %r27;
	add.s32 	%r9, %r30, 64;
	add.s64 	%rd33, %rd33, 256;
	add.s64 	%rd32, %rd32, 256;
	add.s64 	%rd31, %rd31, 256;
	setp.lt.u32 	%p3, %r30, 1048512;
	mov.u32 	%r30, %r9;
	@%p3 bra 	$L__BB0_4;
	ret;

}


// ===== COMPILED SASS (sm_100) =====

	.target	sm_100

	.elftype	@"ET_EXEC"


//--------------------- .note.nv.tkinfo           --------------------------
	.section	.note.nv.tkinfo,"",@"SHT_NOTE"
	.sectionflags	@"SHF_NOTE_NV_TKINFO"
	.tkinfo
        /*0018*/ 	.word	0x00000002
        /*0030*/ 	.string	""
        /*0030*/ 	.string	"ptxas"
        /*0030*/ 	.string	"Cuda compilation tools, release 13.0, V13.0.88"
        /*0030*/ 	.string	"Build cuda_13.0.r13.0/compiler.36424714_0"
        /*0030*/ 	.string	"-arch sm_100 -m 64 "



//--------------------- .note.nv.cuinfo           --------------------------
	.section	.note.nv.cuinfo,"",@"SHT_NOTE"
	.sectionflags	@"SHF_NOTE_NV_CUINFO"
        /*0018*/ 	.short	0x0002
        /*001a*/ 	.short	0x0064
        /*001c*/ 	.short	0x0082
	.zero		2


//--------------------- .nv.info                  --------------------------
	.section	.nv.info,"",@"SHT_CUDA_INFO"
	.align	4


	//----- nvinfo : EIATTR_REGCOUNT
	.align		4
        /*0000*/ 	.byte	0x04, 0x2f
        /*0002*/ 	.short	(.L_1 - .L_0)
	.align		4
.L_0:
        /*0004*/ 	.word	index@(_Z10vector_addPiS_S_)
        /*0008*/ 	.word	0x00000014


	//----- nvinfo : EIATTR_FRAME_SIZE
	.align		4
.L_1:
        /*000c*/ 	.byte	0x04, 0x11
        /*000e*/ 	.short	(.L_3 - .L_2)
	.align		4
.L_2:
        /*0010*/ 	.word	index@(_Z10vector_addPiS_S_)
        /*0014*/ 	.word	0x00000000


	//----- nvinfo : EIATTR_MIN_STACK_SIZE
	.align		4
.L_3:
        /*0018*/ 	.byte	0x04, 0x12
        /*001a*/ 	.short	(.L_5 - .L_4)
	.align		4
.L_4:
        /*001c*/ 	.word	index@(_Z10vector_addPiS_S_)
        /*0020*/ 	.word	0x00000000
.L_5:


//--------------------- .nv.compat                --------------------------
	.section	.nv.compat,"",@"SHT_CUDA_COMPAT_INFO"
	.align	4
        /*0000*/ 	.byte	0x02, 0x09, 0x00, 0x00, 0x02, 0x02, 0x01, 0x00, 0x02, 0x05, 0x05, 0x00, 0x03, 0x07, 0x01, 0x01
        /*0010*/ 	.byte	0x02, 0x03, 0x00, 0x00, 0x02, 0x06, 0x01, 0x00, 0x04, 0x0b, 0x08, 0x00, 0x09, 0x00, 0x00, 0x00
        /*0020*/ 	.byte	0x00, 0x00, 0x00, 0x00


//--------------------- .nv.info._Z10vector_addPiS_S_ --------------------------
	.section	.nv.info._Z10vector_addPiS_S_,"",@"SHT_CUDA_INFO"
	.sectionflags	@""
	.align	4


	//----- nvinfo : EIATTR_CUDA_API_VERSION
	.align		4
        /*0000*/ 	.byte	0x04, 0x37
        /*0002*/ 	.short	(.L_7 - .L_6)
.L_6:
        /*0004*/ 	.word	0x00000082


	//----- nvinfo : EIATTR_KPARAM_INFO
	.align		4
.L_7:
        /*0008*/ 	.byte	0x04, 0x17
        /*000a*/ 	.short	(.L_9 - .L_8)
.L_8:
        /*000c*/ 	.word	0x00000000
        /*0010*/ 	.short	0x0002
        /*0012*/ 	.short	0x0010
        /*0014*/ 	.byte	0x00, 0xf5, 0x21, 0x00


	//----- nvinfo : EIATTR_KPARAM_INFO
	.align		4
.L_9:
        /*0018*/ 	.byte	0x04, 0x17
        /*001a*/ 	.short	(.L_11 - .L_10)
.L_10:
        /*001c*/ 	.word	0x00000000
        /*0020*/ 	.short	0x0001
        /*0022*/ 	.short	0x0008
        /*0024*/ 	.byte	0x00, 0xf5, 0x21, 0x00


	//----- nvinfo : EIATTR_KPARAM_INFO
	.align		4
.L_11:
        /*0028*/ 	.byte	0x04, 0x17
        /*002a*/ 	.short	(.L_13 - .L_12)
.L_12:
        /*002c*/ 	.word	0x00000000
        /*0030*/ 	.short	0x0000
        /*0032*/ 	.short	0x0000
        /*0034*/ 	.byte	0x00, 0xf5, 0x21, 0x00


	//----- nvinfo : EIATTR_SPARSE_MMA_MASK
	.align		4
.L_13:
        /*0038*/ 	.byte	0x03, 0x50
        /*003a*/ 	.short	0x0000


	//----- nvinfo : EIATTR_MAXREG_COUNT
	.align		4
        /*003c*/ 	.byte	0x03, 0x1b
        /*003e*/ 	.short	0x00ff


	//----- nvinfo : EIATTR_MERCURY_ISA_VERSION
	.align		4
        /*0040*/ 	.byte	0x03, 0x5f
        /*0042*/ 	.short	0x0101


	//----- nvinfo : EIATTR_VRC_CTA_INIT_COUNT
	.align		4
        /*0044*/ 	.byte	0x02, 0x4a
	.zero		1
	.zero		1


	//----- nvinfo : EIATTR_EXIT_INSTR_OFFSETS
	.align		4
        /*0048*/ 	.byte	0x04, 0x1c
        /*004a*/ 	.short	(.L_15 - .L_14)


	//   ....[0]....
.L_14:
        /*004c*/ 	.word	0x00000510


	//----- nvinfo : EIATTR_CRS_STACK_SIZE
	.align		4
.L_15:
        /*0050*/ 	.byte	0x04, 0x1e
        /*0052*/ 	.short	(.L_17 - .L_16)
.L_16:
        /*0054*/ 	.word	0x00000000


	//----- nvinfo : EIATTR_CBANK_PARAM_SIZE
	.align		4
.L_17:
        /*0058*/ 	.byte	0x03, 0x19
        /*005a*/ 	.short	0x0018


	//----- nvinfo : EIATTR_PARAM_CBANK
	.align		4
        /*005c*/ 	.byte	0x04, 0x0a
        /*005e*/ 	.short	(.L_19 - .L_18)
	.align		4
.L_18:
        /*0060*/ 	.word	index@(.nv.constant0._Z10vector_addPiS_S_)
        /*0064*/ 	.short	0x0380
        /*0066*/ 	.short	0x0018


	//----- nvinfo : EIATTR_SW_WAR
	.align		4
.L_19:
        /*0068*/ 	.byte	0x04, 0x36
        /*006a*/ 	.short	(.L_21 - .L_20)
.L_20:
        /*006c*/ 	.word	0x00000008
.L_21:


//--------------------- .nv.callgraph             --------------------------
	.section	.nv.callgraph,"",@"SHT_CUDA_CALLGRAPH"
	.align	4
	.sectionentsize	8
	.align		4
        /*0000*/ 	.word	0x00000000
	.align		4
        /*0004*/ 	.word	0xffffffff
	.align		4
        /*0008*/ 	.word	0x00000000
	.align		4
        /*000c*/ 	.word	0xfffffffe
	.align		4
        /*0010*/ 	.word	0x00000000
	.align		4
        /*0014*/ 	.word	0xfffffffd
	.align		4
        /*0018*/ 	.word	0x00000000
	.align		4
        /*001c*/ 	.word	0xfffffffc


//--------------------- .text._Z10vector_addPiS_S_ --------------------------
	.section	.text._Z10vector_addPiS_S_,"ax",@progbits
	.align	128
        .global         _Z10vector_addPiS_S_
        .type           _Z10vector_addPiS_S_,@function
        .size           _Z10vector_addPiS_S_,(.L_x_5 - _Z10vector_addPiS_S_)
        .other          _Z10vector_addPiS_S_,@"STO_CUDA_ENTRY STV_DEFAULT"
_Z10vector_addPiS_S_:
.text._Z10vector_addPiS_S_:
[----:B------:R-:W-:Y:S01]  /*0000*/  LDC R1, c[0x0][0x37c] ;  /* 0x0000df00ff017b82 */ /* 0x000fe20000000800 */
[----:B------:R-:W0:Y:S01]  /*0010*/  S2R R0, SR_TID.X ;  /* 0x0000000000007919 */ /* 0x000e220000002100 */
[----:B------:R-:W1:Y:S01]  /*0020*/  LDCU.64 UR4, c[0x0][0x358] ;  /* 0x00006b00ff0477ac */ /* 0x000e620008000a00 */
[----:B------:R-:W-:Y:S01]  /*0030*/  BSSY.RECONVERGENT B0, `(.L_x_0) ;  /* 0x0000023000007945 */ /* 0x000fe20003800200 */
[----:B0-----:R-:W-:-:S05]  /*0040*/  SHF.R.U32.HI R2, RZ, 0x4, R0 ;  /* 0x00000004ff027819 */ /* 0x001fca0000011600 */
[----:B------:R-:W-:-:S05]  /*0050*/  IMAD.MOV R2, RZ, RZ, -R2 ;  /* 0x000000ffff027224 */ /* 0x000fca00078e0a02 */
[----:B------:R-:W-:-:S13]  /*0060*/  LOP3.LUT P0, R9, R2, 0x3, RZ, 0xc0, !PT ;  /* 0x0000000302097812 */ /* 0x000fda000780c0ff */
[----:B-1----:R-:W-:Y:S05]  /*0070*/  @!P0 BRA `(.L_x_1) ;  /* 0x0000000000788947 */ /* 0x002fea0003800000 */
[----:B------:R-:W0:Y:S08]  /*0080*/  LDC.64 R2, c[0x0][0x390] ;  /* 0x0000e400ff027b82 */ /* 0x000e300000000a00 */
[----:B------:R-:W1:Y:S08]  /*0090*/  LDC.64 R4, c[0x0][0x388] ;  /* 0x0000e200ff047b82 */ /* 0x000e700000000a00 */
[----:B------:R-:W2:Y:S01]  /*00a0*/  LDC.64 R6, c[0x0][0x380] ;  /* 0x0000e000ff067b82 */ /* 0x000ea20000000a00 */
[----:B0-----:R-:W-:-:S04]  /*00b0*/  IMAD.WIDE.U32 R2, R0, 0x4, R2 ;  /* 0x0000000400027825 */ /* 0x001fc800078e0002 */
[----:B------:R-:W-:Y:S01]  /*00c0*/  IMAD.MOV.U32 R8, RZ, RZ, R2 ;  /* 0x000000ffff087224 */ /* 0x000fe200078e0002 */
[----:B------:R-:W-:Y:S01]  /*00d0*/  MOV R15, R3 ;  /* 0x00000003000f7202 */ /* 0x000fe20000000f00 */
[----:B-1----:R-:W-:-:S04]  /*00e0*/  IMAD.WIDE.U32 R4, R0, 0x4, R4 ;  /* 0x0000000400047825 */ /* 0x002fc800078e0004 */
[----:B------:R-:W-:Y:S02]  /*00f0*/  IMAD.MOV.U32 R13, RZ, RZ, R5 ;  /* 0x000000ffff0d7224 */ /* 0x000fe400078e0005 */
[----:B--2---:R-:W-:Y:S01]  /*0100*/  IMAD.WIDE.U32 R6, R0, 0x4, R6 ;  /* 0x0000000400067825 */ /* 0x004fe200078e0006 */
[----:B------:R-:W-:-:S03]  /*0110*/  LEA R0, R9, R0, 0x4 ;  /* 0x0000000009007211 */ /* 0x000fc600078e20ff */
[----:B------:R-:W-:Y:S02]  /*0120*/  IMAD.MOV.U32 R11, RZ, RZ, R7 ;  /* 0x000000ffff0b7224 */ /* 0x000fe400078e0007 */
[----:B------:R-:W-:-:S07]  /*0130*/  IMAD.MOV R9, RZ, RZ, -R9 ;  /* 0x000000ffff097224 */ /* 0x000fce00078e0a09 */
.L_x_2:
[----:B0-----:R-:W-:Y:S01]  /*0140*/  IMAD.MOV.U32 R2, RZ, RZ, R6 ;  /* 0x000000ffff027224 */ /* 0x001fe200078e0006 */
[----:B------:R-:W-:Y:S01]  /*0150*/  MOV R3, R11 ;  /* 0x0000000b00037202 */ /* 0x000fe20000000f00 */
[----:B------:R-:W-:-:S04]  /*0160*/  IMAD.MOV.U32 R5, RZ, RZ, R13 ;  /* 0x000000ffff057224 */ /* 0x000fc800078e000d */
[----:B------:R0:W2:Y:S04]  /*0170*/  LDG.E R2, desc[UR4][R2.64] ;  /* 0x0000000402027981 */ /* 0x0000a8000c1e1900 */
[----:B------:R1:W2:Y:S01]  /*0180*/  LDG.E R5, desc[UR4][R4.64] ;  /* 0x0000000404057981 */ /* 0x0002a2000c1e1900 */
[----:B------:R-:W-:Y:S01]  /*0190*/  VIADD R9, R9, 0x1 ;  /* 0x0000000109097836 */ /* 0x000fe20000000000 */
[----:B------:R-:W-:Y:S01]  /*01a0*/  IADD3 R6, P3, PT, R6, 0x40, RZ ;  /* 0x0000004006067810 */ /* 0x000fe20007f7e0ff */
[----:B0-----:R-:W-:-:S03]  /*01b0*/  IMAD.MOV.U32 R3, RZ, RZ, R15 ;  /* 0x000000ffff037224 */ /* 0x001fc600078e000f */
[----:B------:R-:W-:Y:S01]  /*01c0*/  ISETP.NE.AND P0, PT, R9, RZ, PT ;  /* 0x000000ff0900720c */ /* 0x000fe20003f05270 */
[----:B------:R-:W-:Y:S01]  /*01d0*/  IMAD.X R11, RZ, RZ, R11, P3 ;  /* 0x000000ffff0b7224 */ /* 0x000fe200018e060b */
[----:B-1----:R-:W-:-:S05]  /*01e0*/  IADD3 R4, P2, PT, R4, 0x40, RZ ;  /* 0x0000004004047810 */ /* 0x002fca0007f5e0ff */
[----:B------:R-:W-:Y:S02]  /*01f0*/  IMAD.X R13, RZ, RZ, R13, P2 ;  /* 0x000000ffff0d7224 */ /* 0x000fe400010e060d */
[----:B--2---:R-:W-:Y:S01]  /*0200*/  IMAD.IADD R7, R2, 0x1, R5 ;  /* 0x0000000102077824 */ /* 0x004fe200078e0205 */
[----:B------:R-:W-:Y:S02]  /*0210*/  MOV R2, R8 ;  /* 0x0000000800027202 */ /* 0x000fe40000000f00 */
[----:B------:R-:W-:-:S03]  /*0220*/  IADD3 R8, P1, PT, R8, 0x40, RZ ;  /* 0x0000004008087810 */ /* 0x000fc60007f3e0ff */
[----:B------:R0:W-:Y:S01]  /*0230*/  STG.E desc[UR4][R2.64], R7 ;  /* 0x0000000702007986 */ /* 0x0001e2000c101904 */
[----:B------:R-:W-:Y:S01]  /*0240*/  IADD3.X R15, PT, PT, RZ, R15, RZ, P1, !PT ;  /* 0x0000000fff0f7210 */ /* 0x000fe20000ffe4ff */
[----:B------:R-:W-:Y:S08]  /*0250*/  @P0 BRA `(.L_x_2) ;  /* 0xfffffffc00b80947 */ /* 0x000ff0000383ffff */
.L_x_1:
[----:B------:R-:W-:Y:S05]  /*0260*/  BSYNC.RECONVERGENT B0 ;  /* 0x0000000000007941 */ /* 0x000fea0003800200 */
.L_x_0:
[----:B------:R-:W1:Y:S01]  /*0270*/  LDCU.128 UR8, c[0x0][0x380] ;  /* 0x00007000ff0877ac */ /* 0x000e620008000c00 */
[----:B0-----:R-:W-:Y:S02]  /*0280*/  HFMA2 R2, -RZ, RZ, 0, 7.62939453125e-06 ;  /* 0x00000080ff027431 */ /* 0x001fe400000001ff */
[----:B------:R-:W-:Y:S01]  /*0290*/  IMAD.MOV.U32 R3, RZ, RZ, 0x0 ;  /* 0x00000000ff037424 */ /* 0x000fe200078e00ff */
[----:B------:R-:W0:Y:S02]  /*02a0*/  LDCU.64 UR6, c[0x0][0x390] ;  /* 0x00007200ff0677ac */ /* 0x000e240008000a00 */
[----:B------:R-:W-:-:S03]  /*02b0*/  IMAD.WIDE.U32 R2, R0, 0x4, R2 ;  /* 0x0000000400027825 */ /* 0x000fc600078e0002 */
[C---:B-1----:R-:W-:Y:S02]  /*02c0*/  IADD3 R12, P0, PT, R2.reuse, UR8, RZ ;  /* 0x00000008020c7c10 */ /* 0x042fe4000ff1e0ff */
[C---:B------:R-:W-:Y:S02]  /*02d0*/  IADD3 R9, P1, PT, R2.reuse, UR10, RZ ;  /* 0x0000000a02097c10 */ /* 0x040fe4000ff3e0ff */
[----:B0-----:R-:W-:Y:S02]  /*02e0*/  IADD3 R8, P2, PT, R2, UR6, RZ ;  /* 0x0000000602087c10 */ /* 0x001fe4000ff5e0ff */
[C---:B------:R-:W-:Y:S02]  /*02f0*/  IADD3.X R17, PT, PT, R3.reuse, UR9, RZ, P0, !PT ;  /* 0x0000000903117c10 */ /* 0x040fe400087fe4ff */
[C---:B------:R-:W-:Y:S02]  /*0300*/  IADD3.X R10, PT, PT, R3.reuse, UR11, RZ, P1, !PT ;  /* 0x0000000b030a7c10 */ /* 0x040fe40008ffe4ff */
[----:B------:R-:W-:-:S07]  /*0310*/  IADD3.X R11, PT, PT, R3, UR7, RZ, P2, !PT ;  /* 0x00000007030b7c10 */ /* 0x000fce00097fe4ff */
.L_x_3:
[----:B------:R-:W-:Y:S01]  /*0320*/  IMAD.MOV.U32 R2, RZ, RZ, R12 ;  /* 0x000000ffff027224 */ /* 0x000fe200078e000c */
[----:B------:R-:W-:Y:S01]  /*0330*/  MOV R3, R17 ;  /* 0x0000001100037202 */ /* 0x000fe20000000f00 */
[----:B------:R-:W-:Y:S02]  /*0340*/  IMAD.MOV.U32 R4, RZ, RZ, R9 ;  /* 0x000000ffff047224 */ /* 0x000fe400078e0009 */
[----:B------:R-:W-:Y:S02]  /*0350*/  IMAD.MOV.U32 R5, RZ, RZ, R10 ;  /* 0x000000ffff057224 */ /* 0x000fe400078e000a */
[----:B--2---:R-:W2:Y:S04]  /*0360*/  LDG.E R6, desc[UR4][R2.64+-0x80] ;  /* 0xffff800402067981 */ /* 0x004ea8000c1e1900 */
[----:B------:R-:W2:Y:S02]  /*0370*/  LDG.E R7, desc[UR4][R4.64+-0x80] ;  /* 0xffff800404077981 */ /* 0x000ea4000c1e1900 */
[----:B--2---:R-:W-:Y:S01]  /*0380*/  IADD3 R9, PT, PT, R6, R7, RZ ;  /* 0x0000000706097210 */ /* 0x004fe20007ffe0ff */
[----:B------:R-:W-:-:S02]  /*0390*/  IMAD.MOV.U32 R6, RZ, RZ, R8 ;  /* 0x000000ffff067224 */ /* 0x000fc400078e0008 */
[----:B------:R-:W-:-:S05]  /*03a0*/  IMAD.MOV.U32 R7, RZ, RZ, R11 ;  /* 0x000000ffff077224 */ /* 0x000fca00078e000b */
[----:B------:R0:W-:Y:S04]  /*03b0*/  STG.E desc[UR4][R6.64+-0x80], R9 ;  /* 0xffff800906007986 */ /* 0x0001e8000c101904 */
[----:B------:R-:W2:Y:S04]  /*03c0*/  LDG.E R8, desc[UR4][R2.64+-0x40] ;  /* 0xffffc00402087981 */ /* 0x000ea8000c1e1900 */
[----:B------:R-:W2:Y:S02]  /*03d0*/  LDG.E R11, desc[UR4][R4.64+-0x40] ;  /* 0xffffc004040b7981 */ /* 0x000ea4000c1e1900 */
[----:B--2---:R-:W-:-:S05]  /*03e0*/  IADD3 R11, PT, PT, R8, R11, RZ ;  /* 0x0000000b080b7210 */ /* 0x004fca0007ffe0ff */
[----:B------:R1:W-:Y:S04]  /*03f0*/  STG.E desc[UR4][R6.64+-0x40], R11 ;  /* 0xffffc00b06007986 */ /* 0x0003e8000c101904 */
[----:B------:R-:W2:Y:S04]  /*0400*/  LDG.E R8, desc[UR4][R2.64] ;  /* 0x0000000402087981 */ /* 0x000ea8000c1e1900 */
[----:B------:R-:W2:Y:S02]  /*0410*/  LDG.E R13, desc[UR4][R4.64] ;  /* 0x00000004040d7981 */ /* 0x000ea4000c1e1900 */
[----:B--2---:R-:W-:-:S05]  /*0420*/  IMAD.IADD R13, R8, 0x1, R13 ;  /* 0x00000001080d7824 */ /* 0x004fca00078e020d */
[----:B------:R2:W-:Y:S04]  /*0430*/  STG.E desc[UR4][R6.64], R13 ;  /* 0x0000000d06007986 */ /* 0x0005e8000c101904 */
[----:B------:R-:W3:Y:S04]  /*0440*/  LDG.E R8, desc[UR4][R2.64+0x40] ;  /* 0x0000400402087981 */ /* 0x000ee8000c1e1900 */
[----:B------:R-:W3:Y:S01]  /*0450*/  LDG.E R15, desc[UR4][R4.64+0x40] ;  /* 0x00004004040f7981 */ /* 0x000ee2000c1e1900 */
[C---:B------:R-:W-:Y:S01]  /*0460*/  ISETP.GE.U32.AND P0, PT, R0.reuse, 0xfffc0, PT ;  /* 0x000fffc00000780c */ /* 0x040fe20003f06070 */
[----:B------:R-:W-:Y:S01]  /*0470*/  VIADD R0, R0, 0x40 ;  /* 0x0000004000007836 */ /* 0x000fe20000000000 */
[----:B0-----:R-:W-:-:S02]  /*0480*/  IADD3 R9, P2, PT, R4, 0x100, RZ ;  /* 0x0000010004097810 */ /* 0x001fc40007f5e0ff */
[----:B------:R-:W-:-:S03]  /*0490*/  IADD3 R12, P1, PT, R2, 0x100, RZ ;  /* 0x00000100020c7810 */ /* 0x000fc60007f3e0ff */
[----:B------:R-:W-:Y:S01]  /*04a0*/  IMAD.X R10, RZ, RZ, R5, P2 ;  /* 0x000000ffff0a7224 */ /* 0x000fe200010e0605 */
[----:B------:R-:W-:Y:S02]  /*04b0*/  IADD3.X R17, PT, PT, RZ, R3, RZ, P1, !PT ;  /* 0x00000003ff117210 */ /* 0x000fe40000ffe4ff */
[----:B---3--:R-:W-:Y:S02]  /*04c0*/  IADD3 R15, PT, PT, R8, R15, RZ ;  /* 0x0000000f080f7210 */ /* 0x008fe40007ffe0ff */
[----:B------:R-:W-:-:S03]  /*04d0*/  IADD3 R8, P3, PT, R6, 0x100, RZ ;  /* 0x0000010006087810 */ /* 0x000fc60007f7e0ff */
[----:B------:R2:W-:Y:S01]  /*04e0*/  STG.E desc[UR4][R6.64+0x40], R15 ;  /* 0x0000400f06007986 */ /* 0x0005e2000c101904 */
[----:B-1----:R-:W-:Y:S01]  /*04f0*/  IADD3.X R11, PT, PT, RZ, R7, RZ, P3, !PT ;  /* 0x00000007ff0b7210 */ /* 0x002fe20001ffe4ff */
[----:B------:R-:W-:Y:S08]  /*0500*/  @!P0 BRA `(.L_x_3) ;  /* 0xfffffffc00848947 */ /* 0x000ff0000383ffff */
[----:B------:R-:W-:Y:S05]  /*0510*/  EXIT ;  /* 0x000000000000794d */ /* 0x000fea0003800000 */
.L_x_4:
[----:B------:R-:W-:-:S00]  /*0520*/  BRA `(.L_x_4) ;  /* 0xfffffffc00fc7947 */ /* 0x000fc0000383ffff */
[----:B------:R-:W-:-:S00]  /*0530*/  NOP ;  /* 0x0000000000007918 */ /* 0x000fc00000000000 */
        /* <DEDUP_REMOVED lines=12> */
.L_x_5:


//--------------------- .nv.shared.reserved.0     --------------------------
	.section	.nv.shared.reserved.0,"aw",@nobits
	.weak		__nv_reservedSMEM_offset_0_alias
	.size		__nv_reservedSMEM_offset_0_alias, 0, 64
	.other		__nv_reservedSMEM_offset_0_alias,@"STO_CUDA_RESERVED_SHARED STV_DEFAULT"
__nv_reservedSMEM_offset_0_alias:
	.zero		0
	.zero		64


//--------------------- .nv.constant0._Z10vector_addPiS_S_ --------------------------
	.section	.nv.constant0._Z10vector_addPiS_S_,"a",@progbits
	.sectionflags	@""
	.align	4
.nv.constant0._Z10vector_addPiS_S_:
	.zero		920


//--------------------- SYMBOLS --------------------------

	.type		.nv.reservedSmem.offset0,@object
	.size		.nv.reservedSmem.offset0,0x4
